	.headerflags	@"EF_CUDA_TEXMODE_UNIFIED EF_CUDA_64BIT_ADDRESS EF_CUDA_ACCELERATORS EF_CUDA_SM90 EF_CUDA_VIRTUAL_SM(EF_CUDA_SM90)"
	.elftype	@"ET_EXEC"


//--------------------- .nv.info                  --------------------------
	.section	.nv.info,"",@"SHT_CUDA_INFO"
	.align	4


	//----- nvinfo : EIATTR_REGCOUNT
	.align		4
        /*0000*/ 	.byte	0x04, 0x2f
        /*0002*/ 	.short	(.L_1 - .L_0)
	.align		4
.L_0:
        /*0004*/ 	.word	index@(triton_poi_fused_convolution_leaky_relu_2)
        /*0008*/ 	.word	0x00000010


	//----- nvinfo : EIATTR_MIN_STACK_SIZE
	.align		4
.L_1:
        /*000c*/ 	.byte	0x04, 0x12
        /*000e*/ 	.short	(.L_3 - .L_2)
	.align		4
.L_2:
        /*0010*/ 	.word	index@(triton_poi_fused_convolution_leaky_relu_2)
        /*0014*/ 	.word	0x00000000


	//----- nvinfo : EIATTR_FRAME_SIZE
	.align		4
.L_3:
        /*0018*/ 	.byte	0x04, 0x11
        /*001a*/ 	.short	(.L_5 - .L_4)
	.align		4
.L_4:
        /*001c*/ 	.word	index@(triton_poi_fused_convolution_leaky_relu_2)
        /*0020*/ 	.word	0x00000000


	//----- nvinfo : EIATTR_MIN_STACK_SIZE
	.align		4
.L_5:
        /*0024*/ 	.byte	0x04, 0x12
        /*0026*/ 	.short	(.L_7 - .L_6)
	.align		4
.L_6:
        /*0028*/ 	.word	index@(triton_poi_fused_convolution_leaky_relu_2)
        /*002c*/ 	.word	0x00000000
.L_7:


//--------------------- .nv.info.triton_poi_fused_convolution_leaky_relu_2 --------------------------
	.section	.nv.info.triton_poi_fused_convolution_leaky_relu_2,"",@"SHT_CUDA_INFO"
	.sectionflags	@""
	.align	4


	//----- nvinfo : EIATTR_CUDA_API_VERSION
	.align		4
        /*0000*/ 	.byte	0x04, 0x37
        /*0002*/ 	.short	(.L_9 - .L_8)
.L_8:
        /*0004*/ 	.word	0x0000007c


	//----- nvinfo : EIATTR_KPARAM_INFO
	.align		4
.L_9:
        /*0008*/ 	.byte	0x04, 0x17
        /*000a*/ 	.short	(.L_11 - .L_10)
.L_10:
        /*000c*/ 	.word	0x00000000
        /*0010*/ 	.short	0x0003
        /*0012*/ 	.short	0x0018
        /*0014*/ 	.byte	0x00, 0xf0, 0x11, 0x00


	//----- nvinfo : EIATTR_KPARAM_INFO
	.align		4
.L_11:
        /*0018*/ 	.byte	0x04, 0x17
        /*001a*/ 	.short	(.L_13 - .L_12)
.L_12:
        /*001c*/ 	.word	0x00000000
        /*0020*/ 	.short	0x0002
        /*0022*/ 	.short	0x0010
        /*0024*/ 	.byte	0x00, 0xf4, 0x21, 0x00


	//----- nvinfo : EIATTR_KPARAM_INFO
	.align		4
.L_13:
        /*0028*/ 	.byte	0x04, 0x17
        /*002a*/ 	.short	(.L_15 - .L_14)
.L_14:
        /*002c*/ 	.word	0x00000000
        /*0030*/ 	.short	0x0001
        /*0032*/ 	.short	0x0008
        /*0034*/ 	.byte	0x00, 0xf4, 0x21, 0x00


	//----- nvinfo : EIATTR_KPARAM_INFO
	.align		4
.L_15:
        /*0038*/ 	.byte	0x04, 0x17
        /*003a*/ 	.short	(.L_17 - .L_16)
.L_16:
        /*003c*/ 	.word	0x00000000
        /*0040*/ 	.short	0x0000
        /*0042*/ 	.short	0x0000
        /*0044*/ 	.byte	0x00, 0xf4, 0x21, 0x00


	//----- nvinfo : EIATTR_SPARSE_MMA_MASK
	.align		4
.L_17:
        /*0048*/ 	.byte	0x03, 0x50
        /*004a*/ 	.short	0x0000


	//----- nvinfo : EIATTR_MAXREG_COUNT
	.align		4
        /*004c*/ 	.byte	0x03, 0x1b
        /*004e*/ 	.short	0x00ff


	//----- nvinfo : EIATTR_EXIT_INSTR_OFFSETS
	.align		4
        /*0050*/ 	.byte	0x04, 0x1c
        /*0052*/ 	.short	(.L_19 - .L_18)


	//   ....[0]....
.L_18:
        /*0054*/ 	.word	0x00000250


	//   ....[1]....
        /*0058*/ 	.word	0x00000270


	//----- nvinfo : EIATTR_REQNTID
	.align		4
.L_19:
        /*005c*/ 	.byte	0x04, 0x10
        /*005e*/ 	.short	(.L_21 - .L_20)
.L_20:
        /*0060*/ 	.word	0x00000080
        /*0064*/ 	.word	0x00000001
        /*0068*/ 	.word	0x00000001


	//----- nvinfo : EIATTR_CBANK_PARAM_SIZE
	.align		4
.L_21:
        /*006c*/ 	.byte	0x03, 0x19
        /*006e*/ 	.short	0x001c


	//----- nvinfo : EIATTR_PARAM_CBANK
	.align		4
        /*0070*/ 	.byte	0x04, 0x0a
        /*0072*/ 	.short	(.L_23 - .L_22)
	.align		4
.L_22:
        /*0074*/ 	.word	index@(.nv.constant0.triton_poi_fused_convolution_leaky_relu_2)
        /*0078*/ 	.short	0x0210
        /*007a*/ 	.short	0x001c


	//----- nvinfo : EIATTR_SW_WAR
	.align		4
.L_23:
        /*007c*/ 	.byte	0x04, 0x36
        /*007e*/ 	.short	(.L_25 - .L_24)
.L_24:
        /*0080*/ 	.word	0x00000008
.L_25:


//--------------------- .nv.callgraph             --------------------------
	.section	.nv.callgraph,"",@"SHT_CUDA_CALLGRAPH"
	.align	4
	.sectionentsize	8
	.align		4
        /*0000*/ 	.word	0x00000000
	.align		4
        /*0004*/ 	.word	0xffffffff
	.align		4
        /*0008*/ 	.word	0x00000000
	.align		4
        /*000c*/ 	.word	0xfffffffe
	.align		4
        /*0010*/ 	.word	0x00000000
	.align		4
        /*0014*/ 	.word	0xfffffffd
	.align		4
        /*0018*/ 	.word	0x00000000
	.align		4
        /*001c*/ 	.word	0xfffffffc


//--------------------- .text.triton_poi_fused_convolution_leaky_relu_2 --------------------------
	.section	.text.triton_poi_fused_convolution_leaky_relu_2,"ax",@progbits
	.align	128
        .global         triton_poi_fused_convolution_leaky_relu_2
        .type           triton_poi_fused_convolution_leaky_relu_2,@function
        .size           triton_poi_fused_convolution_leaky_relu_2,(.L_x_1 - triton_poi_fused_convolution_leaky_relu_2)
        .other          triton_poi_fused_convolution_leaky_relu_2,@"STO_CUDA_ENTRY STV_DEFAULT"
triton_poi_fused_convolution_leaky_relu_2:
.text.triton_poi_fused_convolution_leaky_relu_2:
[----:B------:R-:W0:Y:S02]  /*0000*/  LDC R1, c[0x0][0x28] ;  /* 0x00000a00ff017b82 */ /* 0x000e240000000800 */
[----:B------:R-:W1:Y:S01]  /*0010*/  S2R R0, SR_TID.X ;  /* 0x0000000000007919 */ /* 0x000e620000002100 */
[----:B------:R-:W2:Y:S01]  /*0020*/  LDC.64 R4, c[0x0][0x218] ;  /* 0x00008600ff047b82 */ /* 0x000ea20000000a00 */
[----:B------:R-:W-:Y:S01]  /*0030*/  IMAD.MOV.U32 R11, RZ, RZ, RZ ;  /* 0x000000ffff0b7224 */ /* 0x000fe200078e00ff */
[----:B------:R-:W-:Y:S01]  /*0040*/  ULDC.64 UR4, c[0x0][0x208] ;  /* 0x0000820000047ab9 */ /* 0x000fe20000000a00 */
[----:B------:R-:W3:Y:S01]  /*0050*/  S2R R7, SR_CTAID.X ;  /* 0x0000000000077919 */ /* 0x000ee20000002500 */
[----:B------:R-:W-:-:S04]  /*0060*/  ULDC.64 UR6, c[0x0][0x220] ;  /* 0x0000880000067ab9 */ /* 0x000fc80000000a00 */
[----:B------:R-:W4:Y:S01]  /*0070*/  LDC.64 R2, c[0x0][0x210] ;  /* 0x00008400ff027b82 */ /* 0x000f220000000a00 */
[----:B-1----:R-:W-:-:S05]  /*0080*/  IMAD.SHL.U32 R0, R0, 0x2, RZ ;  /* 0x0000000200007824 */ /* 0x002fca00078e00ff */
[----:B------:R-:W-:-:S05]  /*0090*/  LOP3.LUT R0, R0, 0xfe, RZ, 0xc0, !PT ;  /* 0x000000fe00007812 */ /* 0x000fca00078ec0ff */
[----:B---3--:R-:W-:-:S04]  /*00a0*/  IMAD R7, R7, 0x100, R0 ;  /* 0x0000010007077824 */ /* 0x008fc800078e0200 */
[C---:B------:R-:W-:Y:S01]  /*00b0*/  IMAD.HI R0, R7.reuse, 0x51eb851f, RZ ;  /* 0x51eb851f07007827 */ /* 0x040fe200078e02ff */
[----:B------:R-:W-:-:S03]  /*00c0*/  ISETP.GE.AND P2, PT, R7, 0x6400, PT ;  /* 0x000064000700780c */ /* 0x000fc60003f46270 */
[----:B----4-:R-:W-:Y:S01]  /*00d0*/  IMAD.WIDE R2, R7, 0x4, R2 ;  /* 0x0000000407027825 */ /* 0x010fe200078e0202 */
[----:B------:R-:W-:-:S04]  /*00e0*/  SHF.R.U32.HI R9, RZ, 0x1f, R0 ;  /* 0x0000001fff097819 */ /* 0x000fc80000011600 */
[----:B------:R-:W-:-:S04]  /*00f0*/  LEA.HI.SX32 R9, R0, R9, 0x19 ;  /* 0x0000000900097211 */ /* 0x000fc800078fcaff */
[----:B------:R-:W-:-:S04]  /*0100*/  LEA.HI R0, R9, R9, RZ, 0x4 ;  /* 0x0000000909007211 */ /* 0x000fc800078f20ff */
[----:B------:R-:W-:-:S05]  /*0110*/  LOP3.LUT R0, R0, 0xfffffff0, RZ, 0xc0, !PT ;  /* 0xfffffff000007812 */ /* 0x000fca00078ec0ff */
[----:B------:R-:W-:Y:S02]  /*0120*/  IMAD.IADD R9, R9, 0x1, -R0 ;  /* 0x0000000109097824 */ /* 0x000fe400078e0a00 */
[----:B------:R-:W-:Y:S02]  /*0130*/  IMAD.MOV.U32 R0, RZ, RZ, RZ ;  /* 0x000000ffff007224 */ /* 0x000fe400078e00ff */
[----:B--2---:R-:W-:Y:S01]  /*0140*/  IMAD.WIDE R4, R9, 0x4, R4 ;  /* 0x0000000409047825 */ /* 0x004fe200078e0204 */
[----:B------:R-:W-:-:S04]  /*0150*/  CS2R R8, SRZ ;  /* 0x0000000000087805 */ /* 0x000fc8000001ff00 */
[----:B------:R-:W2:Y:S04]  /*0160*/  @!P2 LDG.E.EL R11, desc[UR4][R4.64] ;  /* 0x00000004040ba981 */ /* 0x000ea8000c2e1900 */
[----:B------:R-:W2:Y:S04]  /*0170*/  @!P2 LDG.E.64 R8, desc[UR4][R2.64] ;  /* 0x000000040208a981 */ /* 0x000ea8000c1e1b00 */
[----:B------:R-:W3:Y:S01]  /*0180*/  @!P2 LDG.E.EL R0, desc[UR4][R4.64] ;  /* 0x000000040400a981 */ /* 0x000ee2000c2e1900 */
[----:B------:R-:W-:-:S04]  /*0190*/  IADD3 R6, P3, R7, UR6, RZ ;  /* 0x0000000607067c10 */ /* 0x000fc8000ff7e0ff */
[----:B------:R-:W-:Y:S02]  /*01a0*/  LEA.HI.X.SX32 R7, R7, UR7, 0x1, P3 ;  /* 0x0000000707077c11 */ /* 0x000fe400098f0eff */
[----:B--2---:R-:W-:Y:S02]  /*01b0*/  FSETP.GT.AND P1, PT, R8, -R11, PT ;  /* 0x8000000b0800720b */ /* 0x004fe40003f24000 */
[----:B---3--:R-:W-:Y:S02]  /*01c0*/  FSETP.GT.AND P0, PT, R9, -R0, PT ;  /* 0x800000000900720b */ /* 0x008fe40003f04000 */
[----:B------:R-:W-:Y:S02]  /*01d0*/  SEL R10, RZ, 0x1, !P1 ;  /* 0x00000001ff0a7807 */ /* 0x000fe40004800000 */
[----:B------:R-:W-:Y:S01]  /*01e0*/  SEL R13, RZ, 0x100, !P0 ;  /* 0x00000100ff0d7807 */ /* 0x000fe20004000000 */
[----:B------:R-:W-:-:S04]  /*01f0*/  FADD R8, R11, R8 ;  /* 0x000000080b087221 */ /* 0x000fc80000000000 */
[----:B------:R-:W-:Y:S02]  /*0200*/  IMAD.IADD R13, R10, 0x1, R13 ;  /* 0x000000010a0d7824 */ /* 0x000fe400078e020d */
[----:B------:R-:W-:Y:S01]  /*0210*/  FADD R9, R0, R9 ;  /* 0x0000000900097221 */ /* 0x000fe20000000000 */
[----:B------:R-:W-:Y:S02]  /*0220*/  @!P1 FMUL R8, R8, 0.10000000149011611938 ;  /* 0x3dcccccd08089820 */ /* 0x000fe40000400000 */
[----:B------:R1:W-:Y:S01]  /*0230*/  @!P2 STG.E.U16 desc[UR4][R6.64], R13 ;  /* 0x0000000d0600a986 */ /* 0x0003e2000c101504 */
[----:B------:R-:W-:Y:S01]  /*0240*/  @!P0 FMUL R9, R9, 0.10000000149011611938 ;  /* 0x3dcccccd09098820 */ /* 0x000fe20000400000 */
[----:B------:R-:W-:Y:S06]  /*0250*/  @P2 EXIT ;  /* 0x000000000000294d */ /* 0x000fec0003800000 */
[----:B------:R-:W-:Y:S01]  /*0260*/  STG.E.64 desc[UR4][R2.64], R8 ;  /* 0x0000000802007986 */ /* 0x000fe2000c101b04 */
[----:B------:R-:W-:Y:S05]  /*0270*/  EXIT ;  /* 0x000000000000794d */ /* 0x000fea0003800000 */
.L_x_0:
[----:B------:R-:W-:-:S00]  /*0280*/  BRA `(.L_x_0) ;  /* 0xfffffffc00fc7947 */ /* 0x000fc0000383ffff */
[----:B------:R-:W-:-:S00]  /*0290*/  NOP ;  /* 0x0000000000007918 */ /* 0x000fc00000000000 */
        /* <DEDUP_REMOVED lines=14> */
.L_x_1:


//--------------------- .nv.constant0.triton_poi_fused_convolution_leaky_relu_2 --------------------------
	.section	.nv.constant0.triton_poi_fused_convolution_leaky_relu_2,"a",@progbits
	.sectionflags	@""
	.align	4
.nv.constant0.triton_poi_fused_convolution_leaky_relu_2:
	.zero		556
